//
// Generated by NVIDIA NVVM Compiler
//
// Compiler Build ID: CL-36424714
// Cuda compilation tools, release 13.0, V13.0.88
// Based on NVVM 20.0.0
//

.version 9.0
.target sm_100
.address_size 64

	// .globl	_Z7print_aPii
.extern .func  (.param .b32 func_retval0) vprintf
(
	.param .b64 vprintf_param_0,
	.param .b64 vprintf_param_1
)
;
.global .align 1 .b8 $str[12] = {97, 91, 37, 100, 93, 32, 61, 32, 37, 100, 10};

.visible .entry _Z7print_aPii(
	.param .u64 .ptr .align 1 _Z7print_aPii_param_0,
	.param .u32 _Z7print_aPii_param_1
)
{
	.local .align 8 .b8 	__local_depot0[8];
	.reg .b64 	%SP;
	.reg .b64 	%SPL;
	.reg .pred 	%p<10>;
	.reg .b32 	%r<138>;
	.reg .b64 	%rd<30>;

	mov.u64 	%SPL, __local_depot0;
	cvta.local.u64 	%SP, %SPL;
	ld.param.u64 	%rd9, [_Z7print_aPii_param_0];
	ld.param.u32 	%r17, [_Z7print_aPii_param_1];
	cvta.to.global.u64 	%rd1, %rd9;
	add.u64 	%rd10, %SP, 0;
	add.u64 	%rd2, %SPL, 0;
	setp.lt.s32 	%p1, %r17, 1;
	@%p1 bra 	$L__BB0_13;
	and.b32  	%r1, %r17, 15;
	setp.lt.u32 	%p2, %r17, 16;
	mov.b32 	%r134, 0;
	@%p2 bra 	$L__BB0_4;
	and.b32  	%r134, %r17, 2147483632;
	add.s64 	%rd28, %rd1, 32;
	mov.b32 	%r132, 0;
	mov.u64 	%rd11, $str;
$L__BB0_3:
	.pragma "nounroll";
	ld.global.u32 	%r20, [%rd28+-32];
	st.local.v2.u32 	[%rd2], {%r132, %r20};
	cvta.global.u64 	%rd12, %rd11;
	{ // callseq 0, 0
	.param .b64 param0;
	st.param.b64 	[param0], %rd12;
	.param .b64 param1;
	st.param.b64 	[param1], %rd10;
	.param .b32 retval0;
	call.uni (retval0), 
	vprintf, 
	(
	param0, 
	param1
	);
	ld.param.b32 	%r21, [retval0];
	} // callseq 0
	ld.global.u32 	%r23, [%rd28+-28];
	add.s32 	%r24, %r132, 1;
	st.local.v2.u32 	[%rd2], {%r24, %r23};
	{ // callseq 1, 0
	.param .b64 param0;
	st.param.b64 	[param0], %rd12;
	.param .b64 param1;
	st.param.b64 	[param1], %rd10;
	.param .b32 retval0;
	call.uni (retval0), 
	vprintf, 
	(
	param0, 
	param1
	);
	ld.param.b32 	%r25, [retval0];
	} // callseq 1
	ld.global.u32 	%r27, [%rd28+-24];
	add.s32 	%r28, %r132, 2;
	st.local.v2.u32 	[%rd2], {%r28, %r27};
	{ // callseq 2, 0
	.param .b64 param0;
	st.param.b64 	[param0], %rd12;
	.param .b64 param1;
	st.param.b64 	[param1], %rd10;
	.param .b32 retval0;
	call.uni (retval0), 
	vprintf, 
	(
	param0, 
	param1
	);
	ld.param.b32 	%r29, [retval0];
	} // callseq 2
	ld.global.u32 	%r31, [%rd28+-20];
	add.s32 	%r32, %r132, 3;
	st.local.v2.u32 	[%rd2], {%r32, %r31};
	{ // callseq 3, 0
	.param .b64 param0;
	st.param.b64 	[param0], %rd12;
	.param .b64 param1;
	st.param.b64 	[param1], %rd10;
	.param .b32 retval0;
	call.uni (retval0), 
	vprintf, 
	(
	param0, 
	param1
	);
	ld.param.b32 	%r33, [retval0];
	} // callseq 3
	ld.global.u32 	%r35, [%rd28+-16];
	add.s32 	%r36, %r132, 4;
	st.local.v2.u32 	[%rd2], {%r36, %r35};
	{ // callseq 4, 0
	.param .b64 param0;
	st.param.b64 	[param0], %rd12;
	.param .b64 param1;
	st.param.b64 	[param1], %rd10;
	.param .b32 retval0;
	call.uni (retval0), 
	vprintf, 
	(
	param0, 
	param1
	);
	ld.param.b32 	%r37, [retval0];
	} // callseq 4
	ld.global.u32 	%r39, [%rd28+-12];
	add.s32 	%r40, %r132, 5;
	st.local.v2.u32 	[%rd2], {%r40, %r39};
	{ // callseq 5, 0
	.param .b64 param0;
	st.param.b64 	[param0], %rd12;
	.param .b64 param1;
	st.param.b64 	[param1], %rd10;
	.param .b32 retval0;
	call.uni (retval0), 
	vprintf, 
	(
	param0, 
	param1
	);
	ld.param.b32 	%r41, [retval0];
	} // callseq 5
	ld.global.u32 	%r43, [%rd28+-8];
	add.s32 	%r44, %r132, 6;
	st.local.v2.u32 	[%rd2], {%r44, %r43};
	{ // callseq 6, 0
	.param .b64 param0;
	st.param.b64 	[param0], %rd12;
	.param .b64 param1;
	st.param.b64 	[param1], %rd10;
	.param .b32 retval0;
	call.uni (retval0), 
	vprintf, 
	(
	param0, 
	param1
	);
	ld.param.b32 	%r45, [retval0];
	} // callseq 6
	ld.global.u32 	%r47, [%rd28+-4];
	add.s32 	%r48, %r132, 7;
	st.local.v2.u32 	[%rd2], {%r48, %r47};
	{ // callseq 7, 0
	.param .b64 param0;
	st.param.b64 	[param0], %rd12;
	.param .b64 param1;
	st.param.b64 	[param1], %rd10;
	.param .b32 retval0;
	call.uni (retval0), 
	vprintf, 
	(
	param0, 
	param1
	);
	ld.param.b32 	%r49, [retval0];
	} // callseq 7
	ld.global.u32 	%r51, [%rd28];
	add.s32 	%r52, %r132, 8;
	st.local.v2.u32 	[%rd2], {%r52, %r51};
	{ // callseq 8, 0
	.param .b64 param0;
	st.param.b64 	[param0], %rd12;
	.param .b64 param1;
	st.param.b64 	[param1], %rd10;
	.param .b32 retval0;
	call.uni (retval0), 
	vprintf, 
	(
	param0, 
	param1
	);
	ld.param.b32 	%r53, [retval0];
	} // callseq 8
	ld.global.u32 	%r55, [%rd28+4];
	add.s32 	%r56, %r132, 9;
	st.local.v2.u32 	[%rd2], {%r56, %r55};
	{ // callseq 9, 0
	.param .b64 param0;
	st.param.b64 	[param0], %rd12;
	.param .b64 param1;
	st.param.b64 	[param1], %rd10;
	.param .b32 retval0;
	call.uni (retval0), 
	vprintf, 
	(
	param0, 
	param1
	);
	ld.param.b32 	%r57, [retval0];
	} // callseq 9
	ld.global.u32 	%r59, [%rd28+8];
	add.s32 	%r60, %r132, 10;
	st.local.v2.u32 	[%rd2], {%r60, %r59};
	{ // callseq 10, 0
	.param .b64 param0;
	st.param.b64 	[param0], %rd12;
	.param .b64 param1;
	st.param.b64 	[param1], %rd10;
	.param .b32 retval0;
	call.uni (retval0), 
	vprintf, 
	(
	param0, 
	param1
	);
	ld.param.b32 	%r61, [retval0];
	} // callseq 10
	ld.global.u32 	%r63, [%rd28+12];
	add.s32 	%r64, %r132, 11;
	st.local.v2.u32 	[%rd2], {%r64, %r63};
	{ // callseq 11, 0
	.param .b64 param0;
	st.param.b64 	[param0], %rd12;
	.param .b64 param1;
	st.param.b64 	[param1], %rd10;
	.param .b32 retval0;
	call.uni (retval0), 
	vprintf, 
	(
	param0, 
	param1
	);
	ld.param.b32 	%r65, [retval0];
	} // callseq 11
	ld.global.u32 	%r67, [%rd28+16];
	add.s32 	%r68, %r132, 12;
	st.local.v2.u32 	[%rd2], {%r68, %r67};
	{ // callseq 12, 0
	.param .b64 param0;
	st.param.b64 	[param0], %rd12;
	.param .b64 param1;
	st.param.b64 	[param1], %rd10;
	.param .b32 retval0;
	call.uni (retval0), 
	vprintf, 
	(
	param0, 
	param1
	);
	ld.param.b32 	%r69, [retval0];
	} // callseq 12
	ld.global.u32 	%r71, [%rd28+20];
	add.s32 	%r72, %r132, 13;
	st.local.v2.u32 	[%rd2], {%r72, %r71};
	{ // callseq 13, 0
	.param .b64 param0;
	st.param.b64 	[param0], %rd12;
	.param .b64 param1;
	st.param.b64 	[param1], %rd10;
	.param .b32 retval0;
	call.uni (retval0), 
	vprintf, 
	(
	param0, 
	param1
	);
	ld.param.b32 	%r73, [retval0];
	} // callseq 13
	ld.global.u32 	%r75, [%rd28+24];
	add.s32 	%r76, %r132, 14;
	st.local.v2.u32 	[%rd2], {%r76, %r75};
	{ // callseq 14, 0
	.param .b64 param0;
	st.param.b64 	[param0], %rd12;
	.param .b64 param1;
	st.param.b64 	[param1], %rd10;
	.param .b32 retval0;
	call.uni (retval0), 
	vprintf, 
	(
	param0, 
	param1
	);
	ld.param.b32 	%r77, [retval0];
	} // callseq 14
	ld.global.u32 	%r79, [%rd28+28];
	add.s32 	%r80, %r132, 15;
	st.local.v2.u32 	[%rd2], {%r80, %r79};
	{ // callseq 15, 0
	.param .b64 param0;
	st.param.b64 	[param0], %rd12;
	.param .b64 param1;
	st.param.b64 	[param1], %rd10;
	.param .b32 retval0;
	call.uni (retval0), 
	vprintf, 
	(
	param0, 
	param1
	);
	ld.param.b32 	%r81, [retval0];
	} // callseq 15
	add.s64 	%rd28, %rd28, 64;
	add.s32 	%r132, %r132, 16;
	setp.ne.s32 	%p3, %r132, %r134;
	@%p3 bra 	$L__BB0_3;
$L__BB0_4:
	setp.eq.s32 	%p4, %r1, 0;
	@%p4 bra 	$L__BB0_13;
	and.b32  	%r6, %r17, 7;
	setp.lt.u32 	%p5, %r1, 8;
	@%p5 bra 	$L__BB0_7;
	mul.wide.u32 	%rd14, %r134, 4;
	add.s64 	%rd15, %rd1, %rd14;
	ld.global.u32 	%r83, [%rd15];
	st.local.v2.u32 	[%rd2], {%r134, %r83};
	mov.u64 	%rd16, $str;
	cvta.global.u64 	%rd17, %rd16;
	add.u64 	%rd18, %SP, 0;
	{ // callseq 16, 0
	.param .b64 param0;
	st.param.b64 	[param0], %rd17;
	.param .b64 param1;
	st.param.b64 	[param1], %rd18;
	.param .b32 retval0;
	call.uni (retval0), 
	vprintf, 
	(
	param0, 
	param1
	);
	ld.param.b32 	%r84, [retval0];
	} // callseq 16
	add.s32 	%r86, %r134, 1;
	ld.global.u32 	%r87, [%rd15+4];
	st.local.v2.u32 	[%rd2], {%r86, %r87};
	{ // callseq 17, 0
	.param .b64 param0;
	st.param.b64 	[param0], %rd17;
	.param .b64 param1;
	st.param.b64 	[param1], %rd18;
	.param .b32 retval0;
	call.uni (retval0), 
	vprintf, 
	(
	param0, 
	param1
	);
	ld.param.b32 	%r88, [retval0];
	} // callseq 17
	add.s32 	%r90, %r134, 2;
	ld.global.u32 	%r91, [%rd15+8];
	st.local.v2.u32 	[%rd2], {%r90, %r91};
	{ // callseq 18, 0
	.param .b64 param0;
	st.param.b64 	[param0], %rd17;
	.param .b64 param1;
	st.param.b64 	[param1], %rd18;
	.param .b32 retval0;
	call.uni (retval0), 
	vprintf, 
	(
	param0, 
	param1
	);
	ld.param.b32 	%r92, [retval0];
	} // callseq 18
	add.s32 	%r94, %r134, 3;
	ld.global.u32 	%r95, [%rd15+12];
	st.local.v2.u32 	[%rd2], {%r94, %r95};
	{ // callseq 19, 0
	.param .b64 param0;
	st.param.b64 	[param0], %rd17;
	.param .b64 param1;
	st.param.b64 	[param1], %rd18;
	.param .b32 retval0;
	call.uni (retval0), 
	vprintf, 
	(
	param0, 
	param1
	);
	ld.param.b32 	%r96, [retval0];
	} // callseq 19
	add.s32 	%r98, %r134, 4;
	ld.global.u32 	%r99, [%rd15+16];
	st.local.v2.u32 	[%rd2], {%r98, %r99};
	{ // callseq 20, 0
	.param .b64 param0;
	st.param.b64 	[param0], %rd17;
	.param .b64 param1;
	st.param.b64 	[param1], %rd18;
	.param .b32 retval0;
	call.uni (retval0), 
	vprintf, 
	(
	param0, 
	param1
	);
	ld.param.b32 	%r100, [retval0];
	} // callseq 20
	add.s32 	%r102, %r134, 5;
	ld.global.u32 	%r103, [%rd15+20];
	st.local.v2.u32 	[%rd2], {%r102, %r103};
	{ // callseq 21, 0
	.param .b64 param0;
	st.param.b64 	[param0], %rd17;
	.param .b64 param1;
	st.param.b64 	[param1], %rd18;
	.param .b32 retval0;
	call.uni (retval0), 
	vprintf, 
	(
	param0, 
	param1
	);
	ld.param.b32 	%r104, [retval0];
	} // callseq 21
	add.s32 	%r106, %r134, 6;
	ld.global.u32 	%r107, [%rd15+24];
	st.local.v2.u32 	[%rd2], {%r106, %r107};
	{ // callseq 22, 0
	.param .b64 param0;
	st.param.b64 	[param0], %rd17;
	.param .b64 param1;
	st.param.b64 	[param1], %rd18;
	.param .b32 retval0;
	call.uni (retval0), 
	vprintf, 
	(
	param0, 
	param1
	);
	ld.param.b32 	%r108, [retval0];
	} // callseq 22
	add.s32 	%r110, %r134, 7;
	ld.global.u32 	%r111, [%rd15+28];
	st.local.v2.u32 	[%rd2], {%r110, %r111};
	{ // callseq 23, 0
	.param .b64 param0;
	st.param.b64 	[param0], %rd17;
	.param .b64 param1;
	st.param.b64 	[param1], %rd18;
	.param .b32 retval0;
	call.uni (retval0), 
	vprintf, 
	(
	param0, 
	param1
	);
	ld.param.b32 	%r112, [retval0];
	} // callseq 23
	add.s32 	%r134, %r134, 8;
$L__BB0_7:
	setp.eq.s32 	%p6, %r6, 0;
	@%p6 bra 	$L__BB0_13;
	and.b32  	%r9, %r17, 3;
	setp.lt.u32 	%p7, %r6, 4;
	@%p7 bra 	$L__BB0_10;
	mul.wide.u32 	%rd19, %r134, 4;
	add.s64 	%rd20, %rd1, %rd19;
	ld.global.u32 	%r114, [%rd20];
	st.local.v2.u32 	[%rd2], {%r134, %r114};
	mov.u64 	%rd21, $str;
	cvta.global.u64 	%rd22, %rd21;
	add.u64 	%rd23, %SP, 0;
	{ // callseq 24, 0
	.param .b64 param0;
	st.param.b64 	[param0], %rd22;
	.param .b64 param1;
	st.param.b64 	[param1], %rd23;
	.param .b32 retval0;
	call.uni (retval0), 
	vprintf, 
	(
	param0, 
	param1
	);
	ld.param.b32 	%r115, [retval0];
	} // callseq 24
	add.s32 	%r117, %r134, 1;
	ld.global.u32 	%r118, [%rd20+4];
	st.local.v2.u32 	[%rd2], {%r117, %r118};
	{ // callseq 25, 0
	.param .b64 param0;
	st.param.b64 	[param0], %rd22;
	.param .b64 param1;
	st.param.b64 	[param1], %rd23;
	.param .b32 retval0;
	call.uni (retval0), 
	vprintf, 
	(
	param0, 
	param1
	);
	ld.param.b32 	%r119, [retval0];
	} // callseq 25
	add.s32 	%r121, %r134, 2;
	ld.global.u32 	%r122, [%rd20+8];
	st.local.v2.u32 	[%rd2], {%r121, %r122};
	{ // callseq 26, 0
	.param .b64 param0;
	st.param.b64 	[param0], %rd22;
	.param .b64 param1;
	st.param.b64 	[param1], %rd23;
	.param .b32 retval0;
	call.uni (retval0), 
	vprintf, 
	(
	param0, 
	param1
	);
	ld.param.b32 	%r123, [retval0];
	} // callseq 26
	add.s32 	%r125, %r134, 3;
	ld.global.u32 	%r126, [%rd20+12];
	st.local.v2.u32 	[%rd2], {%r125, %r126};
	{ // callseq 27, 0
	.param .b64 param0;
	st.param.b64 	[param0], %rd22;
	.param .b64 param1;
	st.param.b64 	[param1], %rd23;
	.param .b32 retval0;
	call.uni (retval0), 
	vprintf, 
	(
	param0, 
	param1
	);
	ld.param.b32 	%r127, [retval0];
	} // callseq 27
	add.s32 	%r134, %r134, 4;
$L__BB0_10:
	setp.eq.s32 	%p8, %r9, 0;
	@%p8 bra 	$L__BB0_13;
	mul.wide.u32 	%rd24, %r134, 4;
	add.s64 	%rd29, %rd1, %rd24;
	neg.s32 	%r136, %r9;
	mov.u64 	%rd25, $str;
	add.u64 	%rd27, %SP, 0;
$L__BB0_12:
	.pragma "nounroll";
	ld.global.u32 	%r129, [%rd29];
	st.local.v2.u32 	[%rd2], {%r134, %r129};
	cvta.global.u64 	%rd26, %rd25;
	{ // callseq 28, 0
	.param .b64 param0;
	st.param.b64 	[param0], %rd26;
	.param .b64 param1;
	st.param.b64 	[param1], %rd27;
	.param .b32 retval0;
	call.uni (retval0), 
	vprintf, 
	(
	param0, 
	param1
	);
	ld.param.b32 	%r130, [retval0];
	} // callseq 28
	add.s32 	%r134, %r134, 1;
	add.s64 	%rd29, %rd29, 4;
	add.s32 	%r136, %r136, 1;
	setp.ne.s32 	%p9, %r136, 0;
	@%p9 bra 	$L__BB0_12;
$L__BB0_13:
	ret;

}


// ===== COMPILED SASS (sm_100) =====

	.target	sm_100

	.elftype	@"ET_EXEC"


//--------------------- .note.nv.tkinfo           --------------------------
	.section	.note.nv.tkinfo,"",@"SHT_NOTE"
	.sectionflags	@"SHF_NOTE_NV_TKINFO"
	.tkinfo
        /*0018*/ 	.word	0x00000002
        /*0030*/ 	.string	""
        /*0030*/ 	.string	"ptxas"
        /*0030*/ 	.string	"Cuda compilation tools, release 13.0, V13.0.88"
        /*0030*/ 	.string	"Build cuda_13.0.r13.0/compiler.36424714_0"
        /*0030*/ 	.string	"-arch sm_100 -m 64 "



//--------------------- .note.nv.cuinfo           --------------------------
	.section	.note.nv.cuinfo,"",@"SHT_NOTE"
	.sectionflags	@"SHF_NOTE_NV_CUINFO"
        /*0018*/ 	.short	0x0002
        /*001a*/ 	.short	0x0064
        /*001c*/ 	.short	0x0082
	.zero		2


//--------------------- .nv.info                  --------------------------
	.section	.nv.info,"",@"SHT_CUDA_INFO"
	.align	4


	//----- nvinfo : EIATTR_REGCOUNT
	.align		4
        /*0000*/ 	.byte	0x04, 0x2f
        /*0002*/ 	.short	(.L_2 - .L_1)
	.align		4
.L_1:
        /*0004*/ 	.word	index@(_Z7print_aPii)
        /*0008*/ 	.word	0x0000001c


	//----- nvinfo : EIATTR_FRAME_SIZE
	.align		4
.L_2:
        /*000c*/ 	.byte	0x04, 0x11
        /*000e*/ 	.short	(.L_4 - .L_3)
	.align		4
.L_3:
        /*0010*/ 	.word	index@(_Z7print_aPii)
        /*0014*/ 	.word	0x00000008


	//----- nvinfo : EIATTR_MIN_STACK_SIZE
	.align		4
.L_4:
        /*0018*/ 	.byte	0x04, 0x12
        /*001a*/ 	.short	(.L_6 - .L_5)
	.align		4
.L_5:
        /*001c*/ 	.word	index@(_Z7print_aPii)
        /*0020*/ 	.word	0x00000008
.L_6:


//--------------------- .nv.compat                --------------------------
	.section	.nv.compat,"",@"SHT_CUDA_COMPAT_INFO"
	.align	4
        /*0000*/ 	.byte	0x02, 0x09, 0x00, 0x00, 0x02, 0x02, 0x01, 0x00, 0x02, 0x05, 0x05, 0x00, 0x03, 0x07, 0x01, 0x01
        /*0010*/ 	.byte	0x02, 0x03, 0x00, 0x00, 0x02, 0x06, 0x01, 0x00, 0x04, 0x0b, 0x08, 0x00, 0x09, 0x00, 0x00, 0x00
        /*0020*/ 	.byte	0x00, 0x00, 0x00, 0x00


//--------------------- .nv.info._Z7print_aPii    --------------------------
	.section	.nv.info._Z7print_aPii,"",@"SHT_CUDA_INFO"
	.sectionflags	@""
	.align	4


	//----- nvinfo : EIATTR_CUDA_API_VERSION
	.align		4
        /*0000*/ 	.byte	0x04, 0x37
        /*0002*/ 	.short	(.L_8 - .L_7)
.L_7:
        /*0004*/ 	.word	0x00000082


	//----- nvinfo : EIATTR_KPARAM_INFO
	.align		4
.L_8:
        /*0008*/ 	.byte	0x04, 0x17
        /*000a*/ 	.short	(.L_10 - .L_9)
.L_9:
        /*000c*/ 	.word	0x00000000
        /*0010*/ 	.short	0x0001
        /*0012*/ 	.short	0x0008
        /*0014*/ 	.byte	0x00, 0xf0, 0x11, 0x00


	//----- nvinfo : EIATTR_KPARAM_INFO
	.align		4
.L_10:
        /*0018*/ 	.byte	0x04, 0x17
        /*001a*/ 	.short	(.L_12 - .L_11)
.L_11:
        /*001c*/ 	.word	0x00000000
        /*0020*/ 	.short	0x0000
        /*0022*/ 	.short	0x0000
        /*0024*/ 	.byte	0x00, 0xf5, 0x21, 0x00


	//----- nvinfo : EIATTR_SPARSE_MMA_MASK
	.align		4
.L_12:
        /*0028*/ 	.byte	0x03, 0x50
        /*002a*/ 	.short	0x0000


	//----- nvinfo : EIATTR_MAXREG_COUNT
	.align		4
        /*002c*/ 	.byte	0x03, 0x1b
        /*002e*/ 	.short	0x00ff


	//----- nvinfo : EIATTR_EXTERNS
	.align		4
        /*0030*/ 	.byte	0x04, 0x0f
        /*0032*/ 	.short	(.L_14 - .L_13)


	//   ....[0]....
	.align		4
.L_13:
        /*0034*/ 	.word	index@(vprintf)


	//----- nvinfo : EIATTR_MERCURY_ISA_VERSION
	.align		4
.L_14:
        /*0038*/ 	.byte	0x03, 0x5f
        /*003a*/ 	.short	0x0101


	//----- nvinfo : EIATTR_VRC_CTA_INIT_COUNT
	.align		4
        /*003c*/ 	.byte	0x02, 0x4a
	.zero		1
	.zero		1


	//----- nvinfo : EIATTR_SYSCALL_OFFSETS
	.align		4
        /*0040*/ 	.byte	0x04, 0x46
        /*0042*/ 	.short	(.L_16 - .L_15)


	//   ....[0]....
.L_15:
        /*0044*/ 	.word	0x00000200


	//   ....[1]....
        /*0048*/ 	.word	0x000002b0


	//   ....[2]....
        /*004c*/ 	.word	0x00000360


	//   ....[3]....
        /*0050*/ 	.word	0x00000410


	//   ....[4]....
        /*0054*/ 	.word	0x000004c0


	//   ....[5]....
        /*0058*/ 	.word	0x00000570


	//   ....[6]....
        /*005c*/ 	.word	0x00000620


	//   ....[7]....
        /*0060*/ 	.word	0x000006d0


	//   ....[8]....
        /*0064*/ 	.word	0x00000780


	//   ....[9]....
        /*0068*/ 	.word	0x00000830


	//   ....[10]....
        /*006c*/ 	.word	0x000008e0


	//   ....[11]....
        /*0070*/ 	.word	0x00000990


	//   ....[12]....
        /*0074*/ 	.word	0x00000a40


	//   ....[13]....
        /*0078*/ 	.word	0x00000af0


	//   ....[14]....
        /*007c*/ 	.word	0x00000ba0


	//   ....[15]....
        /*0080*/ 	.word	0x00000c50


	//   ....[16]....
        /*0084*/ 	.word	0x00000de0


	//   ....[17]....
        /*0088*/ 	.word	0x00000e90


	//   ....[18]....
        /*008c*/ 	.word	0x00000f40


	//   ....[19]....
        /*0090*/ 	.word	0x00000ff0


	//   ....[20]....
        /*0094*/ 	.word	0x000010a0


	//   ....[21]....
        /*0098*/ 	.word	0x00001150


	//   ....[22]....
        /*009c*/ 	.word	0x00001200


	//   ....[23]....
        /*00a0*/ 	.word	0x000012b0


	//   ....[24]....
        /*00a4*/ 	.word	0x000013f0


	//   ....[25]....
        /*00a8*/ 	.word	0x000014a0


	//   ....[26]....
        /*00ac*/ 	.word	0x00001550


	//   ....[27]....
        /*00b0*/ 	.word	0x00001600


	//   ....[28]....
        /*00b4*/ 	.word	0x00001780


	//----- nvinfo : EIATTR_EXIT_INSTR_OFFSETS
	.align		4
.L_16:
        /*00b8*/ 	.byte	0x04, 0x1c
        /*00ba*/ 	.short	(.L_18 - .L_17)


	//   ....[0]....
.L_17:
        /*00bc*/ 	.word	0x00000070


	//   ....[1]....
        /*00c0*/ 	.word	0x00000cd0


	//   ....[2]....
        /*00c4*/ 	.word	0x000012e0


	//   ....[3]....
        /*00c8*/ 	.word	0x00001630


	//   ....[4]....
        /*00cc*/ 	.word	0x000017e0


	//----- nvinfo : EIATTR_CRS_STACK_SIZE
	.align		4
.L_18:
        /*00d0*/ 	.byte	0x04, 0x1e
        /*00d2*/ 	.short	(.L_20 - .L_19)
.L_19:
        /*00d4*/ 	.word	0x00000000


	//----- nvinfo : EIATTR_CBANK_PARAM_SIZE
	.align		4
.L_20:
        /*00d8*/ 	.byte	0x03, 0x19
        /*00da*/ 	.short	0x000c


	//----- nvinfo : EIATTR_PARAM_CBANK
	.align		4
        /*00dc*/ 	.byte	0x04, 0x0a
        /*00de*/ 	.short	(.L_22 - .L_21)
	.align		4
.L_21:
        /*00e0*/ 	.word	index@(.nv.constant0._Z7print_aPii)
        /*00e4*/ 	.short	0x0380
        /*00e6*/ 	.short	0x000c


	//----- nvinfo : EIATTR_SW_WAR
	.align		4
.L_22:
        /*00e8*/ 	.byte	0x04, 0x36
        /*00ea*/ 	.short	(.L_24 - .L_23)
.L_23:
        /*00ec*/ 	.word	0x00000008
.L_24:


//--------------------- .nv.callgraph             --------------------------
	.section	.nv.callgraph,"",@"SHT_CUDA_CALLGRAPH"
	.align	4
	.sectionentsize	8
	.align		4
        /*0000*/ 	.word	0x00000000
	.align		4
        /*0004*/ 	.word	0xffffffff
	.align		4
        /*0008*/ 	.word	index@(_Z7print_aPii)
	.align		4
        /*000c*/ 	.word	index@(vprintf)
	.align		4
        /*0010*/ 	.word	0x00000000
	.align		4
        /*0014*/ 	.word	0xfffffffe
	.align		4
        /*0018*/ 	.word	0x00000000
	.align		4
        /*001c*/ 	.word	0xfffffffd
	.align		4
        /*0020*/ 	.word	0x00000000
	.align		4
        /*0024*/ 	.word	0xfffffffc


//--------------------- .nv.constant4             --------------------------
	.section	.nv.constant4,"a",@progbits
	.align	8
	.align		8
.nv.constant4:
        /*0000*/ 	.dword	vprintf
	.align		8
        /*0008*/ 	.dword	$str


//--------------------- .text._Z7print_aPii       --------------------------
	.section	.text._Z7print_aPii,"ax",@progbits
	.align	128
        .global         _Z7print_aPii
        .type           _Z7print_aPii,@function
        .size           _Z7print_aPii,(.L_x_35 - _Z7print_aPii)
        .other          _Z7print_aPii,@"STO_CUDA_ENTRY STV_DEFAULT"
_Z7print_aPii:
.text._Z7print_aPii:
[----:B------:R-:W0:Y:S08]  /*0000*/  LDC R1, c[0x0][0x37c] ;  /* 0x0000df00ff017b82 */ /* 0x000e300000000800 */
[----:B------:R-:W1:Y:S01]  /*0010*/  LDC R0, c[0x0][0x388] ;  /* 0x0000e200ff007b82 */ /* 0x000e620000000800 */
[----:B------:R-:W2:Y:S01]  /*0020*/  LDCU UR4, c[0x0][0x2f8] ;  /* 0x00005f00ff0477ac */ /* 0x000ea20008000800 */
[----:B0-----:R-:W-:Y:S01]  /*0030*/  VIADD R1, R1, 0xfffffff8 ;  /* 0xfffffff801017836 */ /* 0x001fe20000000000 */
[----:B------:R-:W0:Y:S04]  /*0040*/  LDCU UR5, c[0x0][0x2fc] ;  /* 0x00005f80ff0577ac */ /* 0x000e280008000800 */
[----:B--2---:R-:W-:-:S02]  /*0050*/  IADD3 R19, P0, PT, R1, UR4, RZ ;  /* 0x0000000401137c10 */ /* 0x004fc4000ff1e0ff */
[----:B-1----:R-:W-:-:S13]  /*0060*/  ISETP.GE.AND P1, PT, R0, 0x1, PT ;  /* 0x000000010000780c */ /* 0x002fda0003f26270 */
[----:B0-----:R-:W-:Y:S05]  /*0070*/  @!P1 EXIT ;  /* 0x000000000000994d */ /* 0x001fea0003800000 */
[C---:B------:R-:W-:Y:S01]  /*0080*/  ISETP.GE.U32.AND P1, PT, R0.reuse, 0x10, PT ;  /* 0x000000100000780c */ /* 0x040fe20003f26070 */
[----:B------:R-:W0:Y:S01]  /*0090*/  LDCU.64 UR36, c[0x0][0x358] ;  /* 0x00006b00ff2477ac */ /* 0x000e220008000a00 */
[----:B------:R-:W-:Y:S02]  /*00a0*/  IMAD.X R18, RZ, RZ, UR5, P0 ;  /* 0x00000005ff127e24 */ /* 0x000fe400080e06ff */
[----:B------:R-:W-:Y:S01]  /*00b0*/  HFMA2 R2, -RZ, RZ, 0, 0 ;  /* 0x00000000ff027431 */ /* 0x000fe200000001ff */
[----:B------:R-:W-:-:S08]  /*00c0*/  LOP3.LUT R25, R0, 0xf, RZ, 0xc0, !PT ;  /* 0x0000000f00197812 */ /* 0x000fd000078ec0ff */
[----:B------:R-:W-:Y:S05]  /*00d0*/  @!P1 BRA `(.L_x_0) ;  /* 0x0000000800f89947 */ /* 0x000fea0003800000 */
[----:B------:R-:W1:Y:S01]  /*00e0*/  LDCU.64 UR4, c[0x0][0x380] ;  /* 0x00007000ff0477ac */ /* 0x000e620008000a00 */
[----:B------:R-:W-:Y:S01]  /*00f0*/  BSSY.RECONVERGENT B6, `(.L_x_0) ;  /* 0x00000bc000067945 */ /* 0x000fe20003800200 */
[----:B------:R-:W-:Y:S01]  /*0100*/  LOP3.LUT R2, R0, 0x7ffffff0, RZ, 0xc0, !PT ;  /* 0x7ffffff000027812 */ /* 0x000fe200078ec0ff */
[----:B------:R-:W-:Y:S01]  /*0110*/  IMAD.MOV.U32 R22, RZ, RZ, RZ ;  /* 0x000000ffff167224 */ /* 0x000fe200078e00ff */
[----:B-1----:R-:W-:-:S04]  /*0120*/  UIADD3 UR4, UP0, UPT, UR4, 0x20, URZ ;  /* 0x0000002004047890 */ /* 0x002fc8000ff1e0ff */
[----:B------:R-:W-:Y:S02]  /*0130*/  UIADD3.X UR5, UPT, UPT, URZ, UR5, URZ, UP0, !UPT ;  /* 0x00000005ff057290 */ /* 0x000fe400087fe4ff */
[----:B------:R-:W-:-:S04]  /*0140*/  IMAD.U32 R16, RZ, RZ, UR4 ;  /* 0x00000004ff107e24 */ /* 0x000fc8000f8e00ff */
[----:B------:R-:W-:-:S07]  /*0150*/  MOV R17, UR5 ;  /* 0x0000000500117c02 */ /* 0x000fce0008000f00 */
.L_x_17:
[----:B0-----:R-:W2:Y:S01]  /*0160*/  LDG.E R23, desc[UR36][R16.64+-0x20] ;  /* 0xffffe02410177981 */ /* 0x001ea2000c1e1900 */
[----:B------:R-:W-:Y:S01]  /*0170*/  MOV R24, 0x0 ;  /* 0x0000000000187802 */ /* 0x000fe20000000f00 */
[----:B------:R-:W0:Y:S01]  /*0180*/  LDCU.64 UR4, c[0x4][0x8] ;  /* 0x01000100ff0477ac */ /* 0x000e220008000a00 */
[----:B------:R-:W-:Y:S01]  /*0190*/  MOV R6, R19 ;  /* 0x0000001300067202 */ /* 0x000fe20000000f00 */
[----:B------:R-:W-:Y:S01]  /*01a0*/  IMAD.MOV.U32 R7, RZ, RZ, R18 ;  /* 0x000000ffff077224 */ /* 0x000fe200078e0012 */
[----:B------:R1:W3:Y:S01]  /*01b0*/  LDC.64 R8, c[0x4][R24] ;  /* 0x0100000018087b82 */ /* 0x0002e20000000a00 */
[----:B0-----:R-:W-:Y:S02]  /*01c0*/  IMAD.U32 R4, RZ, RZ, UR4 ;  /* 0x00000004ff047e24 */ /* 0x001fe4000f8e00ff */
[----:B------:R-:W-:Y:S01]  /*01d0*/  IMAD.U32 R5, RZ, RZ, UR5 ;  /* 0x00000005ff057e24 */ /* 0x000fe2000f8e00ff */
[----:B--23--:R1:W-:Y:S06]  /*01e0*/  STL.64 [R1], R22 ;  /* 0x0000001601007387 */ /* 0x00c3ec0000100a00 */
[----:B------:R-:W-:-:S07]  /*01f0*/  LEPC R20, `(.L_x_1) ;  /* 0x000000001014794e */ /* 0x000fce0000000000 */
[----:B-1----:R-:W-:Y:S05]  /*0200*/  CALL.ABS.NOINC R8 ;  /* 0x0000000008007343 */ /* 0x002fea0003c00000 */
.L_x_1:
[----:B------:R-:W2:Y:S01]  /*0210*/  LDG.E R11, desc[UR36][R16.64+-0x1c] ;  /* 0xffffe424100b7981 */ /* 0x000ea2000c1e1900 */
[----:B------:R-:W-:Y:S01]  /*0220*/  VIADD R10, R22, 0x1 ;  /* 0x00000001160a7836 */ /* 0x000fe20000000000 */
[----:B------:R0:W1:Y:S01]  /*0230*/  LDC.64 R8, c[0x4][R24] ;  /* 0x0100000018087b82 */ /* 0x0000620000000a00 */
[----:B------:R-:W3:Y:S01]  /*0240*/  LDCU.64 UR4, c[0x4][0x8] ;  /* 0x01000100ff0477ac */ /* 0x000ee20008000a00 */
[----:B------:R-:W-:Y:S01]  /*0250*/  IMAD.MOV.U32 R6, RZ, RZ, R19 ;  /* 0x000000ffff067224 */ /* 0x000fe200078e0013 */
[----:B------:R-:W-:Y:S02]  /*0260*/  MOV R7, R18 ;  /* 0x0000001200077202 */ /* 0x000fe40000000f00 */
[----:B---3--:R-:W-:Y:S01]  /*0270*/  MOV R4, UR4 ;  /* 0x0000000400047c02 */ /* 0x008fe20008000f00 */
[----:B------:R-:W-:Y:S01]  /*0280*/  IMAD.U32 R5, RZ, RZ, UR5 ;  /* 0x00000005ff057e24 */ /* 0x000fe2000f8e00ff */
[----:B-12---:R0:W-:Y:S06]  /*0290*/  STL.64 [R1], R10 ;  /* 0x0000000a01007387 */ /* 0x0061ec0000100a00 */
[----:B------:R-:W-:-:S07]  /*02a0*/  LEPC R20, `(.L_x_2) ;  /* 0x000000001014794e */ /* 0x000fce0000000000 */
[----:B0-----:R-:W-:Y:S05]  /*02b0*/  CALL.ABS.NOINC R8 ;  /* 0x0000000008007343 */ /* 0x001fea0003c00000 */
.L_x_2:
[----:B------:R-:W2:Y:S01]  /*02c0*/  LDG.E R11, desc[UR36][R16.64+-0x18] ;  /* 0xffffe824100b7981 */ /* 0x000ea2000c1e1900 */
[----:B------:R-:W-:Y:S01]  /*02d0*/  VIADD R10, R22, 0x2 ;  /* 0x00000002160a7836 */ /* 0x000fe20000000000 */
[----:B------:R0:W1:Y:S01]  /*02e0*/  LDC.64 R8, c[0x4][R24] ;  /* 0x0100000018087b82 */ /* 0x0000620000000a00 */
[----:B------:R-:W3:Y:S01]  /*02f0*/  LDCU.64 UR4, c[0x4][0x8] ;  /* 0x01000100ff0477ac */ /* 0x000ee20008000a00 */
[----:B------:R-:W-:Y:S02]  /*0300*/  IMAD.MOV.U32 R6, RZ, RZ, R19 ;  /* 0x000000ffff067224 */ /* 0x000fe400078e0013 */
[----:B------:R-:W-:Y:S02]  /*0310*/  IMAD.MOV.U32 R7, RZ, RZ, R18 ;  /* 0x000000ffff077224 */ /* 0x000fe400078e0012 */
[----:B---3--:R-:W-:Y:S01]  /*0320*/  IMAD.U32 R4, RZ, RZ, UR4 ;  /* 0x00000004ff047e24 */ /* 0x008fe2000f8e00ff */
[----:B------:R-:W-:Y:S01]  /*0330*/  MOV R5, UR5 ;  /* 0x0000000500057c02 */ /* 0x000fe20008000f00 */
[----:B-12---:R0:W-:Y:S06]  /*0340*/  STL.64 [R1], R10 ;  /* 0x0000000a01007387 */ /* 0x0061ec0000100a00 */
[----:B------:R-:W-:-:S07]  /*0350*/  LEPC R20, `(.L_x_3) ;  /* 0x000000001014794e */ /* 0x000fce0000000000 */
[----:B0-----:R-:W-:Y:S05]  /*0360*/  CALL.ABS.NOINC R8 ;  /* 0x0000000008007343 */ /* 0x001fea0003c00000 */
.L_x_3:
[----:B------:R-:W2:Y:S01]  /*0370*/  LDG.E R11, desc[UR36][R16.64+-0x14] ;  /* 0xffffec24100b7981 */ /* 0x000ea2000c1e1900 */
[----:B------:R-:W-:Y:S01]  /*0380*/  IADD3 R10, PT, PT, R22, 0x3, RZ ;  /* 0x00000003160a7810 */ /* 0x000fe20007ffe0ff */
[----:B------:R0:W1:Y:S01]  /*0390*/  LDC.64 R8, c[0x4][R24] ;  /* 0x0100000018087b82 */ /* 0x0000620000000a00 */
[----:B------:R-:W3:Y:S01]  /*03a0*/  LDCU.64 UR4, c[0x4][0x8] ;  /* 0x01000100ff0477ac */ /* 0x000ee20008000a00 */
[----:B------:R-:W-:Y:S01]  /*03b0*/  MOV R6, R19 ;  /* 0x0000001300067202 */ /* 0x000fe20000000f00 */
[----:B------:R-:W-:Y:S02]  /*03c0*/  IMAD.MOV.U32 R7, RZ, RZ, R18 ;  /* 0x000000ffff077224 */ /* 0x000fe400078e0012 */
[----:B---3--:R-:W-:Y:S02]  /*03d0*/  IMAD.U32 R4, RZ, RZ, UR4 ;  /* 0x00000004ff047e24 */ /* 0x008fe4000f8e00ff */
[----:B------:R-:W-:Y:S01]  /*03e0*/  IMAD.U32 R5, RZ, RZ, UR5 ;  /* 0x00000005ff057e24 */ /* 0x000fe2000f8e00ff */
[----:B-12---:R0:W-:Y:S06]  /*03f0*/  STL.64 [R1], R10 ;  /* 0x0000000a01007387 */ /* 0x0061ec0000100a00 */
[----:B------:R-:W-:-:S07]  /*0400*/  LEPC R20, `(.L_x_4) ;  /* 0x000000001014794e */ /* 0x000fce0000000000 */
[----:B0-----:R-:W-:Y:S05]  /*0410*/  CALL.ABS.NOINC R8 ;  /* 0x0000000008007343 */ /* 0x001fea0003c00000 */
.L_x_4:
        /* <DEDUP_REMOVED lines=11> */
.L_x_5:
        /* <DEDUP_REMOVED lines=11> */
.L_x_6:
        /* <DEDUP_REMOVED lines=11> */
.L_x_7:
        /* <DEDUP_REMOVED lines=11> */
.L_x_8:
        /* <DEDUP_REMOVED lines=11> */
.L_x_9:
        /* <DEDUP_REMOVED lines=11> */
.L_x_10:
        /* <DEDUP_REMOVED lines=11> */
.L_x_11:
        /* <DEDUP_REMOVED lines=11> */
.L_x_12:
        /* <DEDUP_REMOVED lines=11> */
.L_x_13:
        /* <DEDUP_REMOVED lines=11> */
.L_x_14:
        /* <DEDUP_REMOVED lines=11> */
.L_x_15:
        /* <DEDUP_REMOVED lines=11> */
.L_x_16:
[----:B------:R-:W-:Y:S01]  /*0c60*/  VIADD R22, R22, 0x10 ;  /* 0x0000001016167836 */ /* 0x000fe20000000000 */
[----:B------:R-:W-:-:S04]  /*0c70*/  IADD3 R16, P1, PT, R16, 0x40, RZ ;  /* 0x0000004010107810 */ /* 0x000fc80007f3e0ff */
[----:B------:R-:W-:Y:S02]  /*0c80*/  ISETP.NE.AND P0, PT, R22, R2, PT ;  /* 0x000000021600720c */ /* 0x000fe40003f05270 */
[----:B------:R-:W-:-:S11]  /*0c90*/  IADD3.X R17, PT, PT, RZ, R17, RZ, P1, !PT ;  /* 0x00000011ff117210 */ /* 0x000fd60000ffe4ff */
[----:B------:R-:W-:Y:S05]  /*0ca0*/  @P0 BRA `(.L_x_17) ;  /* 0xfffffff4002c0947 */ /* 0x000fea000383ffff */
[----:B------:R-:W-:Y:S05]  /*0cb0*/  BSYNC.RECONVERGENT B6 ;  /* 0x0000000000067941 */ /* 0x000fea0003800200 */
.L_x_0:
[----:B------:R-:W-:-:S13]  /*0cc0*/  ISETP.NE.AND P0, PT, R25, RZ, PT ;  /* 0x000000ff1900720c */ /* 0x000fda0003f05270 */
[----:B0-----:R-:W-:Y:S05]  /*0cd0*/  @!P0 EXIT ;  /* 0x000000000000894d */ /* 0x001fea0003800000 */
[----:B------:R-:W0:Y:S01]  /*0ce0*/  LDC R23, c[0x0][0x388] ;  /* 0x0000e200ff177b82 */ /* 0x000e220000000800 */
[----:B------:R-:W-:Y:S02]  /*0cf0*/  ISETP.GE.U32.AND P0, PT, R25, 0x8, PT ;  /* 0x000000081900780c */ /* 0x000fe40003f06070 */
[----:B0-----:R-:W-:-:S11]  /*0d00*/  LOP3.LUT R23, R23, 0x7, RZ, 0xc0, !PT ;  /* 0x0000000717177812 */ /* 0x001fd600078ec0ff */
[----:B------:R-:W-:Y:S05]  /*0d10*/  @!P0 BRA `(.L_x_18) ;  /* 0x00000004006c8947 */ /* 0x000fea0003800000 */
[----:B------:R-:W0:Y:S01]  /*0d20*/  LDC.64 R16, c[0x0][0x380] ;  /* 0x0000e000ff107b82 */ /* 0x000e220000000a00 */
[----:B------:R-:W-:Y:S01]  /*0d30*/  MOV R22, 0x0 ;  /* 0x0000000000167802 */ /* 0x000fe20000000f00 */
[----:B------:R-:W1:Y:S01]  /*0d40*/  LDCU.64 UR4, c[0x4][0x8] ;  /* 0x01000100ff0477ac */ /* 0x000e620008000a00 */
[----:B0-----:R-:W-:-:S05]  /*0d50*/  IMAD.WIDE.U32 R16, R2, 0x4, R16 ;  /* 0x0000000402107825 */ /* 0x001fca00078e0010 */
[----:B------:R-:W2:Y:S01]  /*0d60*/  LDG.E R3, desc[UR36][R16.64] ;  /* 0x0000002410037981 */ /* 0x000ea2000c1e1900 */
[----:B------:R0:W3:Y:S01]  /*0d70*/  LDC.64 R8, c[0x4][R22] ;  /* 0x0100000016087b82 */ /* 0x0000e20000000a00 */
[----:B-1----:R-:W-:Y:S01]  /*0d80*/  IMAD.U32 R4, RZ, RZ, UR4 ;  /* 0x00000004ff047e24 */ /* 0x002fe2000f8e00ff */
[----:B------:R-:W-:Y:S01]  /*0d90*/  MOV R6, R19 ;  /* 0x0000001300067202 */ /* 0x000fe20000000f00 */
[----:B------:R-:W-:Y:S02]  /*0da0*/  IMAD.U32 R5, RZ, RZ, UR5 ;  /* 0x00000005ff057e24 */ /* 0x000fe4000f8e00ff */
[----:B------:R-:W-:Y:S01]  /*0db0*/  IMAD.MOV.U32 R7, RZ, RZ, R18 ;  /* 0x000000ffff077224 */ /* 0x000fe200078e0012 */
[----:B--23--:R0:W-:Y:S06]  /*0dc0*/  STL.64 [R1], R2 ;  /* 0x0000000201007387 */ /* 0x00c1ec0000100a00 */
[----:B------:R-:W-:-:S07]  /*0dd0*/  LEPC R20, `(.L_x_19) ;  /* 0x000000001014794e */ /* 0x000fce0000000000 */
[----:B0-----:R-:W-:Y:S05]  /*0de0*/  CALL.ABS.NOINC R8 ;  /* 0x0000000008007343 */ /* 0x001fea0003c00000 */
.L_x_19:
        /* <DEDUP_REMOVED lines=11> */
.L_x_20:
        /* <DEDUP_REMOVED lines=11> */
.L_x_21:
        /* <DEDUP_REMOVED lines=11> */
.L_x_22:
        /* <DEDUP_REMOVED lines=11> */
.L_x_23:
        /* <DEDUP_REMOVED lines=11> */
.L_x_24:
        /* <DEDUP_REMOVED lines=11> */
.L_x_25:
        /* <DEDUP_REMOVED lines=11> */
.L_x_26:
[----:B------:R-:W-:-:S07]  /*12c0*/  VIADD R2, R2, 0x8 ;  /* 0x0000000802027836 */ /* 0x000fce0000000000 */
.L_x_18:
[----:B------:R-:W-:-:S13]  /*12d0*/  ISETP.NE.AND P0, PT, R23, RZ, PT ;  /* 0x000000ff1700720c */ /* 0x000fda0003f05270 */
[----:B------:R-:W-:Y:S05]  /*12e0*/  @!P0 EXIT ;  /* 0x000000000000894d */ /* 0x000fea0003800000 */
        /* <DEDUP_REMOVED lines=11> */
[----:B------:R-:W-:Y:S01]  /*13a0*/  MOV R5, UR5 ;  /* 0x0000000500057c02 */ /* 0x000fe20008000f00 */
[----:B------:R-:W-:Y:S02]  /*13b0*/  IMAD.MOV.U32 R6, RZ, RZ, R19 ;  /* 0x000000ffff067224 */ /* 0x000fe400078e0013 */
[----:B------:R-:W-:Y:S01]  /*13c0*/  IMAD.MOV.U32 R7, RZ, RZ, R18 ;  /* 0x000000ffff077224 */ /* 0x000fe200078e0012 */
[----:B--23--:R0:W-:Y:S06]  /*13d0*/  STL.64 [R1], R2 ;  /* 0x0000000201007387 */ /* 0x00c1ec0000100a00 */
[----:B------:R-:W-:-:S07]  /*13e0*/  LEPC R20, `(.L_x_28) ;  /* 0x000000001014794e */ /* 0x000fce0000000000 */
[----:B0-----:R-:W-:Y:S05]  /*13f0*/  CALL.ABS.NOINC R8 ;  /* 0x0000000008007343 */ /* 0x001fea0003c00000 */
.L_x_28:
        /* <DEDUP_REMOVED lines=11> */
.L_x_29:
[----:B------:R-:W2:Y:S01]  /*14b0*/  LDG.E R11, desc[UR36][R16.64+0x8] ;  /* 0x00000824100b7981 */ /* 0x000ea2000c1e1900 */
[----:B------:R-:W-:Y:S01]  /*14c0*/  IADD3 R10, PT, PT, R2, 0x2, RZ ;  /* 0x00000002020a7810 */ /* 0x000fe20007ffe0ff */
[----:B------:R0:W1:Y:S01]  /*14d0*/  LDC.64 R8, c[0x4][R22] ;  /* 0x0100000016087b82 */ /* 0x0000620000000a00 */
[----:B------:R-:W3:Y:S01]  /*14e0*/  LDCU.64 UR4, c[0x4][0x8] ;  /* 0x01000100ff0477ac */ /* 0x000ee20008000a00 */
[----:B------:R-:W-:Y:S01]  /*14f0*/  IMAD.MOV.U32 R6, RZ, RZ, R19 ;  /* 0x000000ffff067224 */ /* 0x000fe200078e0013 */
[----:B------:R-:W-:Y:S01]  /*1500*/  MOV R7, R18 ;  /* 0x0000001200077202 */ /* 0x000fe20000000f00 */
[----:B---3--:R-:W-:Y:S01]  /*1510*/  IMAD.U32 R4, RZ, RZ, UR4 ;  /* 0x00000004ff047e24 */ /* 0x008fe2000f8e00ff */
[----:B------:R-:W-:Y:S01]  /*1520*/  MOV R5, UR5 ;  /* 0x0000000500057c02 */ /* 0x000fe20008000f00 */
[----:B-12---:R0:W-:Y:S06]  /*1530*/  STL.64 [R1], R10 ;  /* 0x0000000a01007387 */ /* 0x0061ec0000100a00 */
[----:B------:R-:W-:-:S07]  /*1540*/  LEPC R20, `(.L_x_30) ;  /* 0x000000001014794e */ /* 0x000fce0000000000 */
[----:B0-----:R-:W-:Y:S05]  /*1550*/  CALL.ABS.NOINC R8 ;  /* 0x0000000008007343 */ /* 0x001fea0003c00000 */
.L_x_30:
[----:B------:R-:W2:Y:S01]  /*1560*/  LDG.E R9, desc[UR36][R16.64+0xc] ;  /* 0x00000c2410097981 */ /* 0x000ea2000c1e1900 */
[----:B------:R-:W-:Y:S01]  /*1570*/  VIADD R8, R2, 0x3 ;  /* 0x0000000302087836 */ /* 0x000fe20000000000 */
[----:B------:R0:W1:Y:S01]  /*1580*/  LDC.64 R10, c[0x4][R22] ;  /* 0x01000000160a7b82 */ /* 0x0000620000000a00 */
[----:B------:R-:W3:Y:S01]  /*1590*/  LDCU.64 UR4, c[0x4][0x8] ;  /* 0x01000100ff0477ac */ /* 0x000ee20008000a00 */
[----:B------:R-:W-:Y:S01]  /*15a0*/  MOV R6, R19 ;  /* 0x0000001300067202 */ /* 0x000fe20000000f00 */
[----:B------:R-:W-:Y:S01]  /*15b0*/  IMAD.MOV.U32 R7, RZ, RZ, R18 ;  /* 0x000000ffff077224 */ /* 0x000fe200078e0012 */
[----:B---3--:R-:W-:Y:S01]  /*15c0*/  MOV R4, UR4 ;  /* 0x0000000400047c02 */ /* 0x008fe20008000f00 */
[----:B------:R-:W-:Y:S01]  /*15d0*/  IMAD.U32 R5, RZ, RZ, UR5 ;  /* 0x00000005ff057e24 */ /* 0x000fe2000f8e00ff */
[----:B-12---:R0:W-:Y:S06]  /*15e0*/  STL.64 [R1], R8 ;  /* 0x0000000801007387 */ /* 0x0061ec0000100a00 */
[----:B------:R-:W-:-:S07]  /*15f0*/  LEPC R20, `(.L_x_31) ;  /* 0x000000001014794e */ /* 0x000fce0000000000 */
[----:B0-----:R-:W-:Y:S05]  /*1600*/  CALL.ABS.NOINC R10 ;  /* 0x000000000a007343 */ /* 0x001fea0003c00000 */
.L_x_31:
[----:B------:R-:W-:-:S07]  /*1610*/  IADD3 R2, PT, PT, R2, 0x4, RZ ;  /* 0x0000000402027810 */ /* 0x000fce0007ffe0ff */
.L_x_27:
[----:B------:R-:W-:-:S13]  /*1620*/  ISETP.NE.AND P0, PT, R23, RZ, PT ;  /* 0x000000ff1700720c */ /* 0x000fda0003f05270 */
[----:B------:R-:W-:Y:S05]  /*1630*/  @!P0 EXIT ;  /* 0x000000000000894d */ /* 0x000fea0003800000 */
[----:B------:R-:W0:Y:S01]  /*1640*/  LDC.64 R4, c[0x0][0x380] ;  /* 0x0000e000ff047b82 */ /* 0x000e220000000a00 */
[----:B------:R-:W-:Y:S02]  /*1650*/  IMAD.MOV R16, RZ, RZ, -R23 ;  /* 0x000000ffff107224 */ /* 0x000fe400078e0a17 */
[----:B0-----:R-:W-:-:S04]  /*1660*/  IMAD.WIDE.U32 R4, R2, 0x4, R4 ;  /* 0x0000000402047825 */ /* 0x001fc800078e0004 */
[----:B------:R-:W-:Y:S01]  /*1670*/  IMAD.MOV.U32 R17, RZ, RZ, R5 ;  /* 0x000000ffff117224 */ /* 0x000fe200078e0005 */
[----:B------:R-:W-:-:S07]  /*1680*/  MOV R22, R4 ;  /* 0x0000000400167202 */ /* 0x000fce0000000f00 */
.L_x_33:
[----:B------:R-:W-:Y:S01]  /*1690*/  MOV R10, R22 ;  /* 0x00000016000a7202 */ /* 0x000fe20000000f00 */
[----:B------:R-:W-:Y:S01]  /*16a0*/  IMAD.MOV.U32 R11, RZ, RZ, R17 ;  /* 0x000000ffff0b7224 */ /* 0x000fe200078e0011 */
[----:B------:R-:W-:Y:S01]  /*16b0*/  MOV R8, 0x0 ;  /* 0x0000000000087802 */ /* 0x000fe20000000f00 */
[----:B------:R-:W0:Y:S03]  /*16c0*/  LDCU.64 UR4, c[0x4][0x8] ;  /* 0x01000100ff0477ac */ /* 0x000e260008000a00 */
[----:B------:R-:W2:Y:S01]  /*16d0*/  LDG.E R3, desc[UR36][R10.64] ;  /* 0x000000240a037981 */ /* 0x000ea2000c1e1900 */
[----:B------:R-:W-:Y:S01]  /*16e0*/  IADD3 R16, PT, PT, R16, 0x1, RZ ;  /* 0x0000000110107810 */ /* 0x000fe20007ffe0ff */
[----:B------:R-:W1:Y:S01]  /*16f0*/  LDC.64 R8, c[0x4][R8] ;  /* 0x0100000008087b82 */ /* 0x000e620000000a00 */
[----:B------:R-:W-:Y:S01]  /*1700*/  IMAD.MOV.U32 R6, RZ, RZ, R19 ;  /* 0x000000ffff067224 */ /* 0x000fe200078e0013 */
[----:B------:R-:W-:-:S02]  /*1710*/  MOV R7, R18 ;  /* 0x0000001200077202 */ /* 0x000fc40000000f00 */
[----:B------:R-:W-:-:S04]  /*1720*/  ISETP.NE.AND P0, PT, R16, RZ, PT ;  /* 0x000000ff1000720c */ /* 0x000fc80003f05270 */
[----:B------:R-:W-:Y:S01]  /*1730*/  P2R R23, PR, RZ, 0x1 ;  /* 0x00000001ff177803 */ /* 0x000fe20000000000 */
[----:B0-----:R-:W-:Y:S01]  /*1740*/  IMAD.U32 R4, RZ, RZ, UR4 ;  /* 0x00000004ff047e24 */ /* 0x001fe2000f8e00ff */
[----:B------:R-:W-:Y:S01]  /*1750*/  MOV R5, UR5 ;  /* 0x0000000500057c02 */ /* 0x000fe20008000f00 */
[----:B-12---:R0:W-:Y:S06]  /*1760*/  STL.64 [R1], R2 ;  /* 0x0000000201007387 */ /* 0x0061ec0000100a00 */
[----:B------:R-:W-:-:S07]  /*1770*/  LEPC R20, `(.L_x_32) ;  /* 0x000000001014794e */ /* 0x000fce0000000000 */
[----:B0-----:R-:W-:Y:S05]  /*1780*/  CALL.ABS.NOINC R8 ;  /* 0x0000000008007343 */ /* 0x001fea0003c00000 */
.L_x_32:
[----:B------:R-:W-:Y:S01]  /*1790*/  ISETP.NE.AND P6, PT, R23, RZ, PT ;  /* 0x000000ff1700720c */ /* 0x000fe20003fc5270 */
[----:B------:R-:W-:Y:S01]  /*17a0*/  VIADD R2, R2, 0x1 ;  /* 0x0000000102027836 */ /* 0x000fe20000000000 */
[----:B------:R-:W-:-:S04]  /*17b0*/  IADD3 R22, P0, PT, R22, 0x4, RZ ;  /* 0x0000000416167810 */ /* 0x000fc80007f1e0ff */
[----:B------:R-:W-:-:S07]  /*17c0*/  IADD3.X R17, PT, PT, RZ, R17, RZ, P0, !PT ;  /* 0x00000011ff117210 */ /* 0x000fce00007fe4ff */
[----:B------:R-:W-:Y:S05]  /*17d0*/  @P6 BRA `(.L_x_33) ;  /* 0xfffffffc00ac6947 */ /* 0x000fea000383ffff */
[----:B------:R-:W-:Y:S05]  /*17e0*/  EXIT ;  /* 0x000000000000794d */ /* 0x000fea0003800000 */
.L_x_34:
[----:B------:R-:W-:-:S00]  /*17f0*/  BRA `(.L_x_34) ;  /* 0xfffffffc00fc7947 */ /* 0x000fc0000383ffff */
[----:B------:R-:W-:-:S00]  /*1800*/  NOP ;  /* 0x0000000000007918 */ /* 0x000fc00000000000 */
[----:B------:R-:W-:-:S00]  /*1810*/  NOP ;  /* 0x0000000000007918 */ /* 0x000fc00000000000 */
[----:B------:R-:W-:-:S00]  /*1820*/  NOP ;  /* 0x0000000000007918 */ /* 0x000fc00000000000 */
[----:B------:R-:W-:-:S00]  /*1830*/  NOP ;  /* 0x0000000000007918 */ /* 0x000fc00000000000 */
[----:B------:R-:W-:-:S00]  /*1840*/  NOP ;  /* 0x0000000000007918 */ /* 0x000fc00000000000 */
[----:B------:R-:W-:-:S00]  /*1850*/  NOP ;  /* 0x0000000000007918 */ /* 0x000fc00000000000 */
[----:B------:R-:W-:-:S00]  /*1860*/  NOP ;  /* 0x0000000000007918 */ /* 0x000fc00000000000 */
[----:B------:R-:W-:-:S00]  /*1870*/  NOP ;  /* 0x0000000000007918 */ /* 0x000fc00000000000 */
.L_x_35:


//--------------------- .nv.global.init           --------------------------
	.section	.nv.global.init,"aw",@progbits
.nv.global.init:
	.type		$str,@object
	.size		$str,(.L_0 - $str)
$str:
        /*0000*/ 	.byte	0x61, 0x5b, 0x25, 0x64, 0x5d, 0x20, 0x3d, 0x20, 0x25, 0x64, 0x0a, 0x00
.L_0:


//--------------------- .nv.shared.reserved.0     --------------------------
	.section	.nv.shared.reserved.0,"aw",@nobits
	.weak		__nv_reservedSMEM_offset_0_alias
	.size		__nv_reservedSMEM_offset_0_alias, 0, 64
	.other		__nv_reservedSMEM_offset_0_alias,@"STO_CUDA_RESERVED_SHARED STV_DEFAULT"
__nv_reservedSMEM_offset_0_alias:
	.zero		0
	.zero		64


//--------------------- .nv.constant0._Z7print_aPii --------------------------
	.section	.nv.constant0._Z7print_aPii,"a",@progbits
	.sectionflags	@""
	.align	4
.nv.constant0._Z7print_aPii:
	.zero		908


//--------------------- SYMBOLS --------------------------

	.type		.nv.reservedSmem.offset0,@object
	.size		.nv.reservedSmem.offset0,0x4
	.type		vprintf,@function
